	.headerflags	@"EF_CUDA_TEXMODE_UNIFIED EF_CUDA_64BIT_ADDRESS EF_CUDA_ACCELERATORS EF_CUDA_SM90 EF_CUDA_VIRTUAL_SM(EF_CUDA_SM90)"
	.elftype	@"ET_EXEC"


//--------------------- .nv.info                  --------------------------
	.section	.nv.info,"",@"SHT_CUDA_INFO"
	.align	4


	//----- nvinfo : EIATTR_REGCOUNT
	.align		4
        /*0000*/ 	.byte	0x04, 0x2f
        /*0002*/ 	.short	(.L_2 - .L_1)
	.align		4
.L_1:
        /*0004*/ 	.word	index@(triton_)
        /*0008*/ 	.word	0x00000020


	//----- nvinfo : EIATTR_MIN_STACK_SIZE
	.align		4
.L_2:
        /*000c*/ 	.byte	0x04, 0x12
        /*000e*/ 	.short	(.L_4 - .L_3)
	.align		4
.L_3:
        /*0010*/ 	.word	index@(triton_)
        /*0014*/ 	.word	0x00000000


	//----- nvinfo : EIATTR_FRAME_SIZE
	.align		4
.L_4:
        /*0018*/ 	.byte	0x04, 0x11
        /*001a*/ 	.short	(.L_6 - .L_5)
	.align		4
.L_5:
        /*001c*/ 	.word	index@(triton_)
        /*0020*/ 	.word	0x00000000


	//----- nvinfo : EIATTR_MIN_STACK_SIZE
	.align		4
.L_6:
        /*0024*/ 	.byte	0x04, 0x12
        /*0026*/ 	.short	(.L_8 - .L_7)
	.align		4
.L_7:
        /*0028*/ 	.word	index@(triton_)
        /*002c*/ 	.word	0x00000000
.L_8:


//--------------------- .nv.info.triton_          --------------------------
	.section	.nv.info.triton_,"",@"SHT_CUDA_INFO"
	.sectionflags	@""
	.align	4


	//----- nvinfo : EIATTR_CUDA_API_VERSION
	.align		4
        /*0000*/ 	.byte	0x04, 0x37
        /*0002*/ 	.short	(.L_10 - .L_9)
.L_9:
        /*0004*/ 	.word	0x0000007c


	//----- nvinfo : EIATTR_KPARAM_INFO
	.align		4
.L_10:
        /*0008*/ 	.byte	0x04, 0x17
        /*000a*/ 	.short	(.L_12 - .L_11)
.L_11:
        /*000c*/ 	.word	0x00000000
        /*0010*/ 	.short	0x0009
        /*0012*/ 	.short	0x0044
        /*0014*/ 	.byte	0x00, 0xf0, 0x11, 0x00


	//----- nvinfo : EIATTR_KPARAM_INFO
	.align		4
.L_12:
        /*0018*/ 	.byte	0x04, 0x17
        /*001a*/ 	.short	(.L_14 - .L_13)
.L_13:
        /*001c*/ 	.word	0x00000000
        /*0020*/ 	.short	0x0008
        /*0022*/ 	.short	0x0040
        /*0024*/ 	.byte	0x00, 0xf0, 0x11, 0x00


	//----- nvinfo : EIATTR_KPARAM_INFO
	.align		4
.L_14:
        /*0028*/ 	.byte	0x04, 0x17
        /*002a*/ 	.short	(.L_16 - .L_15)
.L_15:
        /*002c*/ 	.word	0x00000000
        /*0030*/ 	.short	0x0007
        /*0032*/ 	.short	0x0038
        /*0034*/ 	.byte	0x00, 0xf0, 0x21, 0x00


	//----- nvinfo : EIATTR_KPARAM_INFO
	.align		4
.L_16:
        /*0038*/ 	.byte	0x04, 0x17
        /*003a*/ 	.short	(.L_18 - .L_17)
.L_17:
        /*003c*/ 	.word	0x00000000
        /*0040*/ 	.short	0x0006
        /*0042*/ 	.short	0x0030
        /*0044*/ 	.byte	0x00, 0xf0, 0x21, 0x00


	//----- nvinfo : EIATTR_KPARAM_INFO
	.align		4
.L_18:
        /*0048*/ 	.byte	0x04, 0x17
        /*004a*/ 	.short	(.L_20 - .L_19)
.L_19:
        /*004c*/ 	.word	0x00000000
        /*0050*/ 	.short	0x0005
        /*0052*/ 	.short	0x0028
        /*0054*/ 	.byte	0x00, 0xf0, 0x21, 0x00


	//----- nvinfo : EIATTR_KPARAM_INFO
	.align		4
.L_20:
        /*0058*/ 	.byte	0x04, 0x17
        /*005a*/ 	.short	(.L_22 - .L_21)
.L_21:
        /*005c*/ 	.word	0x00000000
        /*0060*/ 	.short	0x0004
        /*0062*/ 	.short	0x0020
        /*0064*/ 	.byte	0x00, 0xf0, 0x21, 0x00


	//----- nvinfo : EIATTR_KPARAM_INFO
	.align		4
.L_22:
        /*0068*/ 	.byte	0x04, 0x17
        /*006a*/ 	.short	(.L_24 - .L_23)
.L_23:
        /*006c*/ 	.word	0x00000000
        /*0070*/ 	.short	0x0003
        /*0072*/ 	.short	0x0018
        /*0074*/ 	.byte	0x00, 0xf0, 0x21, 0x00


	//----- nvinfo : EIATTR_KPARAM_INFO
	.align		4
.L_24:
        /*0078*/ 	.byte	0x04, 0x17
        /*007a*/ 	.short	(.L_26 - .L_25)
.L_25:
        /*007c*/ 	.word	0x00000000
        /*0080*/ 	.short	0x0002
        /*0082*/ 	.short	0x0010
        /*0084*/ 	.byte	0x00, 0xf0, 0x21, 0x00


	//----- nvinfo : EIATTR_KPARAM_INFO
	.align		4
.L_26:
        /*0088*/ 	.byte	0x04, 0x17
        /*008a*/ 	.short	(.L_28 - .L_27)
.L_27:
        /*008c*/ 	.word	0x00000000
        /*0090*/ 	.short	0x0001
        /*0092*/ 	.short	0x0008
        /*0094*/ 	.byte	0x00, 0xf0, 0x21, 0x00


	//----- nvinfo : EIATTR_KPARAM_INFO
	.align		4
.L_28:
        /*0098*/ 	.byte	0x04, 0x17
        /*009a*/ 	.short	(.L_30 - .L_29)
.L_29:
        /*009c*/ 	.word	0x00000000
        /*00a0*/ 	.short	0x0000
        /*00a2*/ 	.short	0x0000
        /*00a4*/ 	.byte	0x00, 0xf0, 0x21, 0x00


	//----- nvinfo : EIATTR_SPARSE_MMA_MASK
	.align		4
.L_30:
        /*00a8*/ 	.byte	0x03, 0x50
        /*00aa*/ 	.short	0x0000


	//----- nvinfo : EIATTR_MAXREG_COUNT
	.align		4
        /*00ac*/ 	.byte	0x03, 0x1b
        /*00ae*/ 	.short	0x0080


	//----- nvinfo : EIATTR_COOP_GROUP_MASK_REGIDS
	.align		4
        /*00b0*/ 	.byte	0x04, 0x29
        /*00b2*/ 	.short	(.L_32 - .L_31)


	//   ....[0]....
.L_31:
        /*00b4*/ 	.word	0xffffffff


	//   ....[1]....
        /*00b8*/ 	.word	0xffffffff


	//   ....[2]....
        /*00bc*/ 	.word	0xffffffff


	//   ....[3]....
        /*00c0*/ 	.word	0xffffffff


	//   ....[4]....
        /*00c4*/ 	.word	0xffffffff


	//   ....[5]....
        /*00c8*/ 	.word	0xffffffff


	//   ....[6]....
        /*00cc*/ 	.word	0xffffffff


	//   ....[7]....
        /*00d0*/ 	.word	0xffffffff


	//   ....[8]....
        /*00d4*/ 	.word	0xffffffff


	//   ....[9]....
        /*00d8*/ 	.word	0xffffffff


	//   ....[10]....
        /*00dc*/ 	.word	0xffffffff


	//   ....[11]....
        /*00e0*/ 	.word	0xffffffff


	//   ....[12]....
        /*00e4*/ 	.word	0xffffffff


	//   ....[13]....
        /*00e8*/ 	.word	0xffffffff


	//   ....[14]....
        /*00ec*/ 	.word	0xffffffff


	//   ....[15]....
        /*00f0*/ 	.word	0xffffffff


	//   ....[16]....
        /*00f4*/ 	.word	0xffffffff


	//   ....[17]....
        /*00f8*/ 	.word	0xffffffff


	//   ....[18]....
        /*00fc*/ 	.word	0xffffffff


	//   ....[19]....
        /*0100*/ 	.word	0xffffffff


	//   ....[20]....
        /*0104*/ 	.word	0xffffffff


	//   ....[21]....
        /*0108*/ 	.word	0xffffffff


	//----- nvinfo : EIATTR_COOP_GROUP_INSTR_OFFSETS
	.align		4
.L_32:
        /*010c*/ 	.byte	0x04, 0x28
        /*010e*/ 	.short	(.L_34 - .L_33)


	//   ....[0]....
.L_33:
        /*0110*/ 	.word	0x00000ac0


	//   ....[1]....
        /*0114*/ 	.word	0x00000b00


	//   ....[2]....
        /*0118*/ 	.word	0x00000c10


	//   ....[3]....
        /*011c*/ 	.word	0x00000c50


	//   ....[4]....
        /*0120*/ 	.word	0x00000d50


	//   ....[5]....
        /*0124*/ 	.word	0x00000d90


	//   ....[6]....
        /*0128*/ 	.word	0x00000e80


	//   ....[7]....
        /*012c*/ 	.word	0x00000ec0


	//   ....[8]....
        /*0130*/ 	.word	0x00000fd0


	//   ....[9]....
        /*0134*/ 	.word	0x00000fe0


	//   ....[10]....
        /*0138*/ 	.word	0x000011a0


	//   ....[11]....
        /*013c*/ 	.word	0x000011b0


	//   ....[12]....
        /*0140*/ 	.word	0x000011f0


	//   ....[13]....
        /*0144*/ 	.word	0x00001240


	//   ....[14]....
        /*0148*/ 	.word	0x000012e0


	//   ....[15]....
        /*014c*/ 	.word	0x00001360


	//   ....[16]....
        /*0150*/ 	.word	0x000013a0


	//   ....[17]....
        /*0154*/ 	.word	0x00001450


	//   ....[18]....
        /*0158*/ 	.word	0x000014b0


	//   ....[19]....
        /*015c*/ 	.word	0x000014f0


	//   ....[20]....
        /*0160*/ 	.word	0x000015e0


	//   ....[21]....
        /*0164*/ 	.word	0x00001610


	//----- nvinfo : EIATTR_EXIT_INSTR_OFFSETS
	.align		4
.L_34:
        /*0168*/ 	.byte	0x04, 0x1c
        /*016a*/ 	.short	(.L_36 - .L_35)


	//   ....[0]....
.L_35:
        /*016c*/ 	.word	0x00001af0


	//----- nvinfo : EIATTR_MAX_THREADS
	.align		4
.L_36:
        /*0170*/ 	.byte	0x04, 0x05
        /*0172*/ 	.short	(.L_38 - .L_37)
.L_37:
        /*0174*/ 	.word	0x00000200
        /*0178*/ 	.word	0x00000001
        /*017c*/ 	.word	0x00000001


	//----- nvinfo : EIATTR_CBANK_PARAM_SIZE
	.align		4
.L_38:
        /*0180*/ 	.byte	0x03, 0x19
        /*0182*/ 	.short	0x0048


	//----- nvinfo : EIATTR_PARAM_CBANK
	.align		4
        /*0184*/ 	.byte	0x04, 0x0a
        /*0186*/ 	.short	(.L_40 - .L_39)
	.align		4
.L_39:
        /*0188*/ 	.word	index@(.nv.constant0.triton_)
        /*018c*/ 	.short	0x0210
        /*018e*/ 	.short	0x0048


	//----- nvinfo : EIATTR_SW_WAR
	.align		4
.L_40:
        /*0190*/ 	.byte	0x04, 0x36
        /*0192*/ 	.short	(.L_42 - .L_41)
.L_41:
        /*0194*/ 	.word	0x00000008
.L_42:


//--------------------- .nv.callgraph             --------------------------
	.section	.nv.callgraph,"",@"SHT_CUDA_CALLGRAPH"
	.align	4
	.sectionentsize	8
	.align		4
        /*0000*/ 	.word	0x00000000
	.align		4
        /*0004*/ 	.word	0xffffffff
	.align		4
        /*0008*/ 	.word	0x00000000
	.align		4
        /*000c*/ 	.word	0xfffffffe
	.align		4
        /*0010*/ 	.word	0x00000000
	.align		4
        /*0014*/ 	.word	0xfffffffd
	.align		4
        /*0018*/ 	.word	0x00000000
	.align		4
        /*001c*/ 	.word	0xfffffffc


//--------------------- .nv.constant4             --------------------------
	.section	.nv.constant4,"a",@progbits
	.align	8
	.align		8
.nv.constant4:
        /*0000*/ 	.dword	_$_str


//--------------------- .text.triton_             --------------------------
	.section	.text.triton_,"ax",@progbits
	.sectionflags	@"SHF_BARRIERS=1"
	.align	128
        .global         triton_
        .type           triton_,@function
        .size           triton_,(.L_x_2 - triton_)
        .other          triton_,@"STO_CUDA_ENTRY STV_DEFAULT"
triton_:
.text.triton_:
[----:B------:R-:W0:Y:S01]  /*0000*/  LDC R1, c[0x0][0x28] ;  /* 0x00000a00ff017b82 */ /* 0x000e220000000800 */
[----:B------:R-:W1:Y:S07]  /*0010*/  S2R R14, SR_TID.X ;  /* 0x00000000000e7919 */ /* 0x000e6e0000002100 */
[----:B------:R-:W2:Y:S01]  /*0020*/  LDC.64 R12, c[0x0][0x220] ;  /* 0x00008800ff0c7b82 */ /* 0x000ea20000000a00 */
[----:B------:R-:W-:Y:S01]  /*0030*/  ULDC UR4, c[0x0][0x250] ;  /* 0x0000940000047ab9 */ /* 0x000fe20000000800 */
[----:B------:R-:W-:Y:S01]  /*0040*/  ULDC.64 UR6, c[0x0][0x208] ;  /* 0x0000820000067ab9 */ /* 0x000fe20000000a00 */
[----:B------:R-:W3:Y:S05]  /*0050*/  S2R R6, SR_CTAID.X ;  /* 0x0000000000067919 */ /* 0x000eea0000002500 */
[----:B------:R-:W4:Y:S08]  /*0060*/  LDC.64 R8, c[0x0][0x228] ;  /* 0x00008a00ff087b82 */ /* 0x000f300000000a00 */
[----:B------:R-:W5:Y:S08]  /*0070*/  LDC.64 R10, c[0x0][0x210] ;  /* 0x00008400ff0a7b82 */ /* 0x000f700000000a00 */
[----:B------:R-:W5:Y:S01]  /*0080*/  LDC.64 R2, c[0x0][0x230] ;  /* 0x00008c00ff027b82 */ /* 0x000f620000000a00 */
[----:B-1----:R-:W-:-:S07]  /*0090*/  SHF.L.U32 R0, R14, 0x1, RZ ;  /* 0x000000010e007819 */ /* 0x002fce00000006ff */
[----:B------:R-:W1:Y:S01]  /*00a0*/  LDC.64 R4, c[0x0][0x218] ;  /* 0x00008600ff047b82 */ /* 0x000e620000000a00 */
[----:B------:R-:W-:Y:S02]  /*00b0*/  LOP3.LUT R7, R0, 0x3fe, RZ, 0xc0, !PT ;  /* 0x000003fe00077812 */ /* 0x000fe400078ec0ff */
[----:B---3--:R-:W-:Y:S01]  /*00c0*/  ISETP.GE.AND P1, PT, R6, UR4, PT ;  /* 0x0000000406007c0c */ /* 0x008fe2000bf26270 */
[----:B------:R-:W-:Y:S02]  /*00d0*/  HFMA2.MMA R0, -RZ, RZ, 0, 0 ;  /* 0x00000000ff007435 */ /* 0x000fe400000001ff */
[----:B--2---:R-:W-:-:S04]  /*00e0*/  IMAD.WIDE.U32 R12, R7, 0x2, R12 ;  /* 0x00000002070c7825 */ /* 0x004fc800078e000c */
[----:B----4-:R-:W-:Y:S01]  /*00f0*/  IMAD.WIDE.U32 R8, R7, 0x2, R8 ;  /* 0x0000000207087825 */ /* 0x010fe200078e0008 */
[----:B------:R-:W2:Y:S03]  /*0100*/  LDG.E.EL R24, desc[UR6][R12.64+0x7800] ;  /* 0x007800060c187981 */ /* 0x000ea6000c2e1900 */
[----:B------:R-:W-:Y:S01]  /*0110*/  IMAD R15, R6, 0xc00, R7 ;  /* 0x00000c00060f7824 */ /* 0x000fe200078e0207 */
[----:B------:R-:W3:Y:S03]  /*0120*/  LDG.E.EL R23, desc[UR6][R8.64+0x7800] ;  /* 0x0078000608177981 */ /* 0x000ee6000c2e1900 */
[----:B-----5:R-:W-:Y:S01]  /*0130*/  IMAD.WIDE R20, R15, 0x2, R10 ;  /* 0x000000020f147825 */ /* 0x020fe200078e020a */
[----:B------:R-:W-:-:S03]  /*0140*/  MOV R19, RZ ;  /* 0x000000ff00137202 */ /* 0x000fc60000000f00 */
[----:B0-----:R-:W-:Y:S01]  /*0150*/  IMAD.WIDE.U32 R2, R7, 0x2, R2 ;  /* 0x0000000207027825 */ /* 0x001fe200078e0002 */
[----:B------:R-:W4:Y:S03]  /*0160*/  @!P1 LDG.E.EF R0, desc[UR6][R20.64] ;  /* 0x0000000614009981 */ /* 0x000f26000c0e1900 */
[----:B-1----:R-:W-:Y:S01]  /*0170*/  IMAD.WIDE R6, R15, 0x2, R4 ;  /* 0x000000020f067825 */ /* 0x002fe200078e0204 */
[----:B------:R-:W5:Y:S04]  /*0180*/  LDG.E.EL R22, desc[UR6][R2.64] ;  /* 0x0000000602167981 */ /* 0x000f68000c2e1900 */
[----:B------:R0:W5:Y:S01]  /*0190*/  @!P1 LDG.E.EF R19, desc[UR6][R6.64] ;  /* 0x0000000606139981 */ /* 0x000162000c0e1900 */
[----:B--2---:R-:W-:-:S02]  /*01a0*/  PRMT R25, R24, 0x7632, R25 ;  /* 0x0000763218197816 */ /* 0x004fc40000000019 */
[C---:B---3--:R-:W-:Y:S02]  /*01b0*/  PRMT R26, R23.reuse, 0x7632, R26 ;  /* 0x00007632171a7816 */ /* 0x048fe4000000001a */
[----:B------:R-:W-:Y:S02]  /*01c0*/  SHF.L.U32 R24, R24, 0x10, RZ ;  /* 0x0000001018187819 */ /* 0x000fe400000006ff */
[----:B------:R-:W-:Y:S02]  /*01d0*/  SHF.L.U32 R23, R23, 0x10, RZ ;  /* 0x0000001017177819 */ /* 0x000fe400000006ff */
[----:B------:R-:W-:Y:S02]  /*01e0*/  SHF.L.U32 R25, R25, 0x10, RZ ;  /* 0x0000001019197819 */ /* 0x000fe400000006ff */
[----:B------:R-:W-:Y:S02]  /*01f0*/  SHF.L.U32 R26, R26, 0x10, RZ ;  /* 0x000000101a1a7819 */ /* 0x000fe400000006ff */
[----:B----4-:R-:W-:Y:S01]  /*0200*/  SEL R0, R0, RZ, !P1 ;  /* 0x000000ff00007207 */ /* 0x010fe20004800000 */
[----:B------:R-:W-:-:S02]  /*0210*/  FADD R23, R24, R23 ;  /* 0x0000001718177221 */ /* 0x000fc40000000000 */
[----:B------:R-:W-:Y:S01]  /*0220*/  FADD R24, R25, R26 ;  /* 0x0000001a19187221 */ /* 0x000fe20000000000 */
[----:B-----5:R-:W-:Y:S02]  /*0230*/  PRMT R25, R22, 0x7632, R25 ;  /* 0x0000763216197816 */ /* 0x020fe40000000019 */
[----:B0-----:R-:W-:Y:S02]  /*0240*/  PRMT R6, R0, 0x7632, R6 ;  /* 0x0000763200067816 */ /* 0x001fe40000000006 */
[----:B------:R-:W-:Y:S02]  /*0250*/  SEL R19, R19, RZ, !P1 ;  /* 0x000000ff13137207 */ /* 0x000fe40004800000 */
[----:B------:R-:W-:Y:S02]  /*0260*/  SHF.L.U32 R22, R22, 0x10, RZ ;  /* 0x0000001016167819 */ /* 0x000fe400000006ff */
[----:B------:R-:W-:Y:S02]  /*0270*/  SHF.L.U32 R7, R0, 0x10, RZ ;  /* 0x0000001000077819 */ /* 0x000fe400000006ff */
[----:B------:R-:W-:-:S02]  /*0280*/  SHF.L.U32 R25, R25, 0x10, RZ ;  /* 0x0000001019197819 */ /* 0x000fc400000006ff */
[----:B------:R-:W-:Y:S02]  /*0290*/  SHF.L.U32 R6, R6, 0x10, RZ ;  /* 0x0000001006067819 */ /* 0x000fe400000006ff */
[----:B------:R-:W-:Y:S01]  /*02a0*/  PRMT R0, R19, 0x7632, R0 ;  /* 0x0000763213007816 */ /* 0x000fe20000000000 */
[----:B------:R-:W-:Y:S01]  /*02b0*/  FADD R22, R7, R22 ;  /* 0x0000001607167221 */ /* 0x000fe20000000000 */
[----:B------:R-:W-:Y:S01]  /*02c0*/  SHF.L.U32 R26, R19, 0x10, RZ ;  /* 0x00000010131a7819 */ /* 0x000fe200000006ff */
[----:B------:R-:W-:Y:S01]  /*02d0*/  FADD R19, R6, R25 ;  /* 0x0000001906137221 */ /* 0x000fe20000000000 */
[----:B------:R-:W-:-:S03]  /*02e0*/  SHF.L.U32 R7, R0, 0x10, RZ ;  /* 0x0000001000077819 */ /* 0x000fc600000006ff */
[----:B------:R-:W-:Y:S02]  /*02f0*/  FFMA R0, R23, R22, R26 ;  /* 0x0000001617007223 */ /* 0x000fe4000000001a */
[----:B------:R-:W-:-:S05]  /*0300*/  FFMA R19, R24, R19, R7 ;  /* 0x0000001318137223 */ /* 0x000fca0000000007 */
[----:B------:R-:W-:Y:S01]  /*0310*/  F2FP.BF16.F32.PACK_AB R29, R19, R0 ;  /* 0x00000000131d723e */ /* 0x000fe200000010ff */
[----:B------:R-:W-:Y:S01]  /*0320*/  HFMA2.MMA R26, -RZ, RZ, 0, 0 ;  /* 0x00000000ff1a7435 */ /* 0x000fe200000001ff */
[----:B------:R-:W-:-:S03]  /*0330*/  IADD3 R23, R15, 0x400, RZ ;  /* 0x000004000f177810 */ /* 0x000fc60007ffe0ff */
[----:B------:R0:W-:Y:S04]  /*0340*/  @!P1 STG.E desc[UR6][R20.64], R29 ;  /* 0x0000001d14009986 */ /* 0x0001e8000c101906 */
[----:B------:R-:W0:Y:S04]  /*0350*/  LDG.E.EL R27, desc[UR6][R12.64+0x8000] ;  /* 0x008000060c1b7981 */ /* 0x000e28000c2e1900 */
[----:B------:R-:W2:Y:S01]  /*0360*/  LDG.E.EL R28, desc[UR6][R8.64+0x8000] ;  /* 0x00800006081c7981 */ /* 0x000ea2000c2e1900 */
[----:B------:R-:W-:Y:S01]  /*0370*/  IMAD.WIDE R6, R23, 0x2, R10 ;  /* 0x0000000217067825 */ /* 0x000fe200078e020a */
[----:B------:R-:W-:-:S02]  /*0380*/  MOV R25, RZ ;  /* 0x000000ff00197202 */ /* 0x000fc40000000f00 */
[----:B------:R-:W3:Y:S04]  /*0390*/  LDG.E.EL R24, desc[UR6][R2.64+0x800] ;  /* 0x0008000602187981 */ /* 0x000ee8000c2e1900 */
[----:B------:R-:W4:Y:S01]  /*03a0*/  @!P1 LDG.E.EF R26, desc[UR6][R6.64] ;  /* 0x00000006061a9981 */ /* 0x000f22000c0e1900 */
[----:B------:R-:W-:-:S05]  /*03b0*/  IMAD.WIDE R22, R23, 0x2, R4 ;  /* 0x0000000217167825 */ /* 0x000fca00078e0204 */
[----:B------:R1:W5:Y:S01]  /*03c0*/  @!P1 LDG.E.EF R25, desc[UR6][R22.64] ;  /* 0x0000000616199981 */ /* 0x000362000c0e1900 */
[C---:B0-----:R-:W-:Y:S02]  /*03d0*/  SHF.L.U32 R21, R27.reuse, 0x10, RZ ;  /* 0x000000101b157819 */ /* 0x041fe400000006ff */
[----:B------:R-:W-:Y:S02]  /*03e0*/  PRMT R27, R27, 0x7632, R27 ;  /* 0x000076321b1b7816 */ /* 0x000fe4000000001b */
[C---:B--2---:R-:W-:Y:S02]  /*03f0*/  SHF.L.U32 R20, R28.reuse, 0x10, RZ ;  /* 0x000000101c147819 */ /* 0x044fe400000006ff */
[----:B------:R-:W-:-:S03]  /*0400*/  PRMT R28, R28, 0x7632, R28 ;  /* 0x000076321c1c7816 */ /* 0x000fc6000000001c */
[----:B------:R-:W-:Y:S01]  /*0410*/  FADD R21, R21, R20 ;  /* 0x0000001415157221 */ /* 0x000fe20000000000 */
[----:B------:R-:W-:Y:S02]  /*0420*/  SHF.L.U32 R20, R27, 0x10, RZ ;  /* 0x000000101b147819 */ /* 0x000fe400000006ff */
[----:B------:R-:W-:Y:S02]  /*0430*/  SHF.L.U32 R27, R28, 0x10, RZ ;  /* 0x000000101c1b7819 */ /* 0x000fe400000006ff */
[----:B----4-:R-:W-:-:S03]  /*0440*/  SEL R26, R26, RZ, !P1 ;  /* 0x000000ff1a1a7207 */ /* 0x010fc60004800000 */
[----:B------:R-:W-:Y:S01]  /*0450*/  FADD R20, R20, R27 ;  /* 0x0000001b14147221 */ /* 0x000fe20000000000 */
[----:B---3--:R-:W-:Y:S02]  /*0460*/  SHF.L.U32 R27, R24, 0x10, RZ ;  /* 0x00000010181b7819 */ /* 0x008fe400000006ff */
[----:B-1----:R-:W-:Y:S02]  /*0470*/  SHF.L.U32 R22, R26, 0x10, RZ ;  /* 0x000000101a167819 */ /* 0x002fe400000006ff */
[----:B------:R-:W-:Y:S02]  /*0480*/  PRMT R24, R24, 0x7632, R24 ;  /* 0x0000763218187816 */ /* 0x000fe40000000018 */
[----:B------:R-:W-:Y:S02]  /*0490*/  PRMT R26, R26, 0x7632, R26 ;  /* 0x000076321a1a7816 */ /* 0x000fe4000000001a */
[----:B------:R-:W-:Y:S02]  /*04a0*/  SHF.L.U32 R23, R24, 0x10, RZ ;  /* 0x0000001018177819 */ /* 0x000fe400000006ff */
[----:B------:R-:W-:-:S02]  /*04b0*/  SHF.L.U32 R26, R26, 0x10, RZ ;  /* 0x000000101a1a7819 */ /* 0x000fc400000006ff */
[----:B-----5:R-:W-:Y:S01]  /*04c0*/  SEL R25, R25, RZ, !P1 ;  /* 0x000000ff19197207 */ /* 0x020fe20004800000 */
[----:B------:R-:W-:Y:S02]  /*04d0*/  FADD R22, R22, R27 ;  /* 0x0000001b16167221 */ /* 0x000fe40000000000 */
[--C-:B------:R-:W-:Y:S01]  /*04e0*/  FADD R27, R26, R23.reuse ;  /* 0x000000171a1b7221 */ /* 0x100fe20000000000 */
[C---:B------:R-:W-:Y:S02]  /*04f0*/  PRMT R23, R25.reuse, 0x7632, R23 ;  /* 0x0000763219177816 */ /* 0x040fe40000000017 */
[----:B------:R-:W-:Y:S02]  /*0500*/  SHF.L.U32 R24, R25, 0x10, RZ ;  /* 0x0000001019187819 */ /* 0x000fe400000006ff */
[----:B------:R-:W-:-:S03]  /*0510*/  SHF.L.U32 R23, R23, 0x10, RZ ;  /* 0x0000001017177819 */ /* 0x000fc600000006ff */
[----:B------:R-:W-:Y:S02]  /*0520*/  FFMA R21, R21, R22, R24 ;  /* 0x0000001615157223 */ /* 0x000fe40000000018 */
[----:B------:R-:W-:-:S05]  /*0530*/  FFMA R20, R20, R27, R23 ;  /* 0x0000001b14147223 */ /* 0x000fca0000000017 */
[----:B------:R-:W-:Y:S02]  /*0540*/  F2FP.BF16.F32.PACK_AB R27, R20, R21 ;  /* 0x00000015141b723e */ /* 0x000fe400000010ff */
[----:B------:R-:W-:-:S03]  /*0550*/  IADD3 R25, R15, 0x800, RZ ;  /* 0x000008000f197810 */ /* 0x000fc60007ffe0ff */
[----:B------:R0:W-:Y:S04]  /*0560*/  @!P1 STG.E desc[UR6][R6.64], R27 ;  /* 0x0000001b06009986 */ /* 0x0001e8000c101906 */
[----:B------:R-:W0:Y:S04]  /*0570*/  LDG.E.EL R12, desc[UR6][R12.64+0x8800] ;  /* 0x008800060c0c7981 */ /* 0x000e28000c2e1900 */
[----:B------:R1:W2:Y:S01]  /*0580*/  LDG.E.EL R8, desc[UR6][R8.64+0x8800] ;  /* 0x0088000608087981 */ /* 0x0002a2000c2e1900 */
[----:B------:R-:W-:Y:S01]  /*0590*/  CS2R R22, SRZ ;  /* 0x0000000000167805 */ /* 0x000fe2000001ff00 */
[----:B------:R-:W-:-:S02]  /*05a0*/  IMAD.WIDE R10, R25, 0x2, R10 ;  /* 0x00000002190a7825 */ /* 0x000fc400078e020a */
[----:B------:R-:W3:Y:S02]  /*05b0*/  LDG.E.EL R3, desc[UR6][R2.64+0x1000] ;  /* 0x0010000602037981 */ /* 0x000ee4000c2e1900 */
[----:B------:R-:W-:Y:S02]  /*05c0*/  IMAD.WIDE R4, R25, 0x2, R4 ;  /* 0x0000000219047825 */ /* 0x000fe400078e0204 */
[----:B------:R-:W4:Y:S04]  /*05d0*/  @!P1 LDG.E.EF R23, desc[UR6][R10.64] ;  /* 0x000000060a179981 */ /* 0x000f28000c0e1900 */
[----:B------:R5:W3:Y:S01]  /*05e0*/  @!P1 LDG.E.EF R22, desc[UR6][R4.64] ;  /* 0x0000000604169981 */ /* 0x000ae2000c0e1900 */
[----:B------:R-:W-:-:S10]  /*05f0*/  HFMA2.MMA R24, -RZ, RZ, 2, 0 ;  /* 0x40000000ff187435 */ /* 0x000fd400000001ff */
[----:B------:R-:W-:-:S04]  /*0600*/  FSEL R24, R24, 1, !P1 ;  /* 0x3f80000018187808 */ /* 0x000fc80004800000 */
[----:B-1----:R-:W1:Y:S01]  /*0610*/  MUFU.RCP R9, R24 ;  /* 0x0000001800097308 */ /* 0x002e620000001000 */
[----:B------:R-:W-:-:S05]  /*0620*/  FADD R13, R24, 1 ;  /* 0x3f800000180d7421 */ /* 0x000fca0000000000 */
[----:B-----5:R-:W-:Y:S02]  /*0630*/  FSEL R4, R13, 1, !P1 ;  /* 0x3f8000000d047808 */ /* 0x020fe40004800000 */
[----:B------:R-:W-:-:S04]  /*0640*/  FSEL R19, R19, RZ, !P1 ;  /* 0x000000ff13137208 */ /* 0x000fc80004800000 */
[----:B------:R-:W5:Y:S01]  /*0650*/  MUFU.RCP R4, R4 ;  /* 0x0000000400047308 */ /* 0x000f620000001000 */
[----:B------:R-:W1:Y:S01]  /*0660*/  S2UR UR5, SR_CgaCtaId ;  /* 0x00000000000579c3 */ /* 0x000e620000008800 */
[----:B------:R-:W-:Y:S02]  /*0670*/  UMOV UR4, 0x400 ;  /* 0x0000040000047882 */ /* 0x000fe40000000000 */
[----:B-1----:R-:W-:Y:S01]  /*0680*/  UPRMT UR4, UR5, 0x654, UR4 ;  /* 0x0000065405047896 */ /* 0x002fe20008000004 */
[----:B0-----:R-:W-:Y:S02]  /*0690*/  SHF.L.U32 R7, R12, 0x10, RZ ;  /* 0x000000100c077819 */ /* 0x001fe400000006ff */
[----:B--2---:R-:W-:Y:S02]  /*06a0*/  SHF.L.U32 R6, R8, 0x10, RZ ;  /* 0x0000001008067819 */ /* 0x004fe400000006ff */
[----:B------:R-:W-:-:S03]  /*06b0*/  PRMT R12, R12, 0x7632, R12 ;  /* 0x000076320c0c7816 */ /* 0x000fc6000000000c */
[----:B------:R-:W-:Y:S01]  /*06c0*/  FADD R7, R7, R6 ;  /* 0x0000000607077221 */ /* 0x000fe20000000000 */
[----:B------:R-:W-:Y:S02]  /*06d0*/  FSEL R6, R13, RZ, !P1 ;  /* 0x000000ff0d067208 */ /* 0x000fe40004800000 */
[----:B------:R-:W-:Y:S02]  /*06e0*/  FSEL R13, R0, RZ, !P1 ;  /* 0x000000ff000d7208 */ /* 0x000fe40004800000 */
[----:B------:R-:W-:Y:S02]  /*06f0*/  PRMT R8, R8, 0x7632, R8 ;  /* 0x0000763208087816 */ /* 0x000fe40000000008 */
[----:B----4-:R-:W-:Y:S01]  /*0700*/  SEL R23, R23, RZ, !P1 ;  /* 0x000000ff17177207 */ /* 0x010fe20004800000 */
[----:B------:R-:W-:Y:S01]  /*0710*/  FADD R0, -R13, R21 ;  /* 0x000000150d007221 */ /* 0x000fe20000000100 */
[----:B------:R-:W-:Y:S02]  /*0720*/  SHF.L.U32 R12, R12, 0x10, RZ ;  /* 0x000000100c0c7819 */ /* 0x000fe400000006ff */
[----:B------:R-:W-:-:S02]  /*0730*/  SHF.L.U32 R5, R8, 0x10, RZ ;  /* 0x0000001008057819 */ /* 0x000fc400000006ff */
[----:B---3--:R-:W-:Y:S02]  /*0740*/  SHF.L.U32 R25, R3, 0x10, RZ ;  /* 0x0000001003197819 */ /* 0x008fe400000006ff */
[----:B------:R-:W-:Y:S01]  /*0750*/  SHF.L.U32 R2, R23, 0x10, RZ ;  /* 0x0000001017027819 */ /* 0x000fe200000006ff */
[----:B------:R-:W-:Y:S01]  /*0760*/  FFMA R8, R0, R9, R13 ;  /* 0x0000000900087223 */ /* 0x000fe2000000000d */
[----:B------:R-:W-:Y:S01]  /*0770*/  SEL R22, R22, RZ, !P1 ;  /* 0x000000ff16167207 */ /* 0x000fe20004800000 */
[----:B------:R-:W-:Y:S01]  /*0780*/  FADD R12, R12, R5 ;  /* 0x000000050c0c7221 */ /* 0x000fe20000000000 */
[----:B------:R-:W-:Y:S01]  /*0790*/  PRMT R13, R3, 0x7632, R13 ;  /* 0x00007632030d7816 */ /* 0x000fe2000000000d */
[----:B------:R-:W-:Y:S01]  /*07a0*/  FADD R5, R6, R6 ;  /* 0x0000000606057221 */ /* 0x000fe20000000000 */
[----:B------:R-:W-:Y:S01]  /*07b0*/  PRMT R23, R23, 0x7632, R23 ;  /* 0x0000763217177816 */ /* 0x000fe20000000017 */
[----:B------:R-:W-:Y:S01]  /*07c0*/  FADD R24, R2, R25 ;  /* 0x0000001902187221 */ /* 0x000fe20000000000 */
[----:B------:R-:W-:Y:S01]  /*07d0*/  FADD R2, -R19, R20 ;  /* 0x0000001413027221 */ /* 0x000fe20000000100 */
[----:B------:R-:W-:-:S02]  /*07e0*/  PRMT R3, R22, 0x7632, R3 ;  /* 0x0000763216037816 */ /* 0x000fc40000000003 */
[----:B------:R-:W-:Y:S01]  /*07f0*/  SHF.L.U32 R28, R22, 0x10, RZ ;  /* 0x00000010161c7819 */ /* 0x000fe200000006ff */
[----:B------:R-:W-:Y:S01]  /*0800*/  FMUL R26, R5, 16777216 ;  /* 0x4b800000051a7820 */ /* 0x000fe20000400000 */
[----:B------:R-:W-:Y:S02]  /*0810*/  SHF.L.U32 R13, R13, 0x10, RZ ;  /* 0x000000100d0d7819 */ /* 0x000fe400000006ff */
[----:B------:R-:W-:Y:S01]  /*0820*/  SHF.L.U32 R22, R23, 0x10, RZ ;  /* 0x0000001017167819 */ /* 0x000fe200000006ff */
[----:B------:R-:W-:Y:S01]  /*0830*/  FFMA R9, R2, R9, R19 ;  /* 0x0000000902097223 */ /* 0x000fe20000000013 */
[----:B------:R-:W-:Y:S02]  /*0840*/  FSETP.GEU.AND P0, PT, R5, 1.175494350822287508e-38, PT ;  /* 0x008000000500780b */ /* 0x000fe40003f0e000 */
[----:B------:R-:W-:Y:S01]  /*0850*/  SHF.L.U32 R19, R3, 0x10, RZ ;  /* 0x0000001003137819 */ /* 0x000fe200000006ff */
[----:B------:R-:W-:Y:S01]  /*0860*/  FADD R13, R22, R13 ;  /* 0x0000000d160d7221 */ /* 0x000fe20000000000 */
[----:B------:R-:W-:Y:S01]  /*0870*/  FSEL R26, R26, R5, !P0 ;  /* 0x000000051a1a7208 */ /* 0x000fe20004000000 */
[----:B------:R-:W-:Y:S01]  /*0880*/  FFMA R7, R7, R24, R28 ;  /* 0x0000001807077223 */ /* 0x000fe2000000001c */
[----:B------:R-:W-:Y:S01]  /*0890*/  FSEL R24, R8, RZ, !P1 ;  /* 0x000000ff08187208 */ /* 0x000fe20004800000 */
[----:B------:R-:W-:Y:S01]  /*08a0*/  FFMA R12, R12, R13, R19 ;  /* 0x0000000d0c0c7223 */ /* 0x000fe20000000013 */
[----:B------:R-:W-:Y:S01]  /*08b0*/  FSEL R22, R9, RZ, !P1 ;  /* 0x000000ff09167208 */ /* 0x000fe20004800000 */
[----:B------:R-:W0:Y:S02]  /*08c0*/  MUFU.RCP R3, R26 ;  /* 0x0000001a00037308 */ /* 0x000e240000001000 */
[----:B------:R-:W-:Y:S01]  /*08d0*/  FADD R13, -R24, R7 ;  /* 0x00000007180d7221 */ /* 0x000fe20000000100 */
[----:B------:R-:W-:Y:S01]  /*08e0*/  FADD R21, R21, -R8 ;  /* 0x8000000815157221 */ /* 0x000fe20000000000 */
[----:B------:R-:W-:Y:S01]  /*08f0*/  FADD R19, -R22, R12 ;  /* 0x0000000c16137221 */ /* 0x000fe20000000100 */
[----:B------:R-:W-:Y:S01]  /*0900*/  FMUL R25, R6, 16777216 ;  /* 0x4b80000006197820 */ /* 0x000fe20000400000 */
[----:B------:R-:W-:Y:S01]  /*0910*/  FADD R23, R20, -R9 ;  /* 0x8000000914177221 */ /* 0x000fe20000000000 */
[-C--:B-----5:R-:W-:Y:S01]  /*0920*/  FFMA R8, R13, R4.reuse, R24 ;  /* 0x000000040d087223 */ /* 0x0a0fe20000000018 */
[----:B------:R-:W-:Y:S01]  /*0930*/  FFMA R9, R19, R4, R22 ;  /* 0x0000000413097223 */ /* 0x000fe20000000016 */
[----:B------:R-:W-:Y:S01]  /*0940*/  FFMA R22, R0, R21, RZ ;  /* 0x0000001500167223 */ /* 0x000fe200000000ff */
[----:B------:R-:W-:Y:S01]  /*0950*/  FFMA R24, R2, R23, RZ ;  /* 0x0000001702187223 */ /* 0x000fe200000000ff */
[----:B------:R-:W-:Y:S01]  /*0960*/  FADD R0, R5, R5 ;  /* 0x0000000505007221 */ /* 0x000fe20000000000 */
[----:B------:R-:W-:Y:S01]  /*0970*/  FSEL R20, R25, R6, !P0 ;  /* 0x0000000619147208 */ /* 0x000fe20004000000 */
[----:B------:R-:W-:Y:S01]  /*0980*/  FADD R2, R7, -R8 ;  /* 0x8000000807027221 */ /* 0x000fe20000000000 */
[----:B------:R-:W-:Y:S01]  /*0990*/  FADD R4, R12, -R9 ;  /* 0x800000090c047221 */ /* 0x000fe20000000000 */
[----:B------:R-:W-:-:S02]  /*09a0*/  FSEL R21, R8, RZ, !P1 ;  /* 0x000000ff08157208 */ /* 0x000fc40004800000 */
[----:B------:R-:W-:Y:S01]  /*09b0*/  FFMA R22, R13, R2, R22 ;  /* 0x000000020d167223 */ /* 0x000fe20000000016 */
[C---:B------:R-:W-:Y:S01]  /*09c0*/  FSETP.GEU.AND P3, PT, |R0|.reuse, 1.175494350822287508e-38, PT ;  /* 0x008000000000780b */ /* 0x040fe20003f6e200 */
[----:B0-----:R-:W-:Y:S01]  /*09d0*/  FMUL R20, R3, R20 ;  /* 0x0000001403147220 */ /* 0x001fe20000400000 */
[----:B------:R-:W-:Y:S01]  /*09e0*/  FSEL R2, R9, RZ, !P1 ;  /* 0x000000ff09027208 */ /* 0x000fe20004800000 */
[C---:B------:R-:W-:Y:S01]  /*09f0*/  FMUL R3, R0.reuse, 0.25 ;  /* 0x3e80000000037820 */ /* 0x040fe20000400000 */
[----:B------:R-:W-:Y:S01]  /*0a00*/  FSETP.NEU.AND P2, PT, R5, RZ, PT ;  /* 0x000000ff0500720b */ /* 0x000fe20003f4d000 */
[----:B------:R-:W-:Y:S01]  /*0a10*/  FFMA R19, R19, R4, R24 ;  /* 0x0000000413137223 */ /* 0x000fe20000000018 */
[----:B------:R-:W-:Y:S01]  /*0a20*/  FSETP.GT.AND P0, PT, |R0|, 8.50705917302346158658e+37, PT ;  /* 0x7e8000000000780b */ /* 0x000fe20003f04200 */
[----:B------:R-:W-:Y:S01]  /*0a30*/  FADD R2, -R21, R2 ;  /* 0x0000000215027221 */ /* 0x000fe20000000100 */
[----:B------:R-:W-:Y:S01]  /*0a40*/  FSEL R9, R20, RZ, P2 ;  /* 0x000000ff14097208 */ /* 0x000fe20001000000 */
[----:B------:R-:W-:Y:S01]  /*0a50*/  FADD R4, R22, R19 ;  /* 0x0000001316047221 */ /* 0x000fe20000000000 */
[----:B------:R-:W-:Y:S01]  /*0a60*/  FSEL R8, R3, R0, P0 ;  /* 0x0000000003087208 */ /* 0x000fe20000000000 */
[----:B------:R-:W-:-:S02]  /*0a70*/  FMUL R13, R2, R2 ;  /* 0x00000002020d7220 */ /* 0x000fc40000400000 */
[----:B------:R-:W-:Y:S01]  /*0a80*/  FFMA R2, R2, R9, R21 ;  /* 0x0000000902027223 */ /* 0x000fe20000000015 */
[----:B------:R-:W-:Y:S01]  /*0a90*/  FSEL R4, R4, RZ, !P1 ;  /* 0x000000ff04047208 */ /* 0x000fe20004800000 */
[----:B------:R-:W-:Y:S01]  /*0aa0*/  @!P3 FMUL R8, R8, 16777216 ;  /* 0x4b8000000808b820 */ /* 0x000fe20000400000 */
[----:B------:R-:W-:Y:S02]  /*0ab0*/  FMUL R13, R6, R13 ;  /* 0x0000000d060d7220 */ /* 0x000fe40000400000 */
[----:B------:R-:W0:Y:S02]  /*0ac0*/  SHFL.BFLY PT, R19, R2, 0x10, 0x1f ;  /* 0x0e001f0002137f89 */ /* 0x000e2400000e0000 */
[----:B------:R-:W-:Y:S01]  /*0ad0*/  FFMA R13, R9, R13, R4 ;  /* 0x0000000d090d7223 */ /* 0x000fe20000000004 */
[----:B------:R-:W1:Y:S01]  /*0ae0*/  MUFU.RCP R8, R8 ;  /* 0x0000000800087308 */ /* 0x000e620000001000 */
[----:B------:R-:W-:-:S03]  /*0af0*/  FMUL R4, R5, 0.25 ;  /* 0x3e80000005047820 */ /* 0x000fc60000400000 */
[----:B------:R-:W2:Y:S02]  /*0b00*/  SHFL.BFLY PT, R6, R13, 0x10, 0x1f ;  /* 0x0e001f000d067f89 */ /* 0x000ea400000e0000 */
[----:B------:R-:W-:Y:S01]  /*0b10*/  FSEL R9, R4, R5, P0 ;  /* 0x0000000504097208 */ /* 0x000fe20000000000 */
[----:B------:R-:W-:-:S04]  /*0b20*/  FADD R4, R0, R0 ;  /* 0x0000000000047221 */ /* 0x000fc80000000000 */
[----:B------:R-:W-:Y:S01]  /*0b30*/  @!P3 FMUL R9, R9, 16777216 ;  /* 0x4b8000000909b820 */ /* 0x000fe20000400000 */
[----:B------:R-:W-:Y:S02]  /*0b40*/  FSETP.GEU.AND P3, PT, |R4|, 1.175494350822287508e-38, PT ;  /* 0x008000000400780b */ /* 0x000fe40003f6e200 */
[----:B------:R-:W-:Y:S01]  /*0b50*/  FSETP.NEU.AND P2, PT, R0, RZ, PT ;  /* 0x000000ff0000720b */ /* 0x000fe20003f4d000 */
[----:B-1----:R-:W-:Y:S01]  /*0b60*/  FMUL R20, R8, R9 ;  /* 0x0000000908147220 */ /* 0x002fe20000400000 */
[C---:B------:R-:W-:Y:S01]  /*0b70*/  FMUL R9, R4.reuse, 0.25 ;  /* 0x3e80000004097820 */ /* 0x040fe20000400000 */
[----:B------:R-:W-:-:S03]  /*0b80*/  FSETP.GT.AND P0, PT, |R4|, 8.50705917302346158658e+37, PT ;  /* 0x7e8000000400780b */ /* 0x000fc60003f04200 */
[----:B------:R-:W-:Y:S01]  /*0b90*/  FSEL R20, R20, RZ, P2 ;  /* 0x000000ff14147208 */ /* 0x000fe20001000000 */
[----:B0-----:R-:W-:Y:S01]  /*0ba0*/  FADD R19, -R2, R19 ;  /* 0x0000001302137221 */ /* 0x001fe20000000100 */
[----:B------:R-:W-:-:S03]  /*0bb0*/  FSEL R21, R9, R4, P0 ;  /* 0x0000000409157208 */ /* 0x000fc60000000000 */
[C---:B------:R-:W-:Y:S01]  /*0bc0*/  FMUL R8, R19.reuse, R19 ;  /* 0x0000001313087220 */ /* 0x040fe20000400000 */
[----:B------:R-:W-:Y:S01]  /*0bd0*/  FFMA R2, R19, R20, R2 ;  /* 0x0000001413027223 */ /* 0x000fe20000000002 */
[----:B------:R-:W-:Y:S01]  /*0be0*/  @!P3 FMUL R21, R21, 16777216 ;  /* 0x4b8000001515b820 */ /* 0x000fe20000400000 */
[----:B--2---:R-:W-:Y:S01]  /*0bf0*/  FADD R13, R13, R6 ;  /* 0x000000060d0d7221 */ /* 0x004fe20000000000 */
[----:B------:R-:W-:Y:S02]  /*0c00*/  FMUL R8, R5, R8 ;  /* 0x0000000805087220 */ /* 0x000fe40000400000 */
[----:B------:R-:W0:Y:S02]  /*0c10*/  SHFL.BFLY PT, R5, R2, 0x8, 0x1f ;  /* 0x0d001f0002057f89 */ /* 0x000e2400000e0000 */
[----:B------:R-:W1:Y:S01]  /*0c20*/  MUFU.RCP R21, R21 ;  /* 0x0000001500157308 */ /* 0x000e620000001000 */
[----:B------:R-:W-:Y:S01]  /*0c30*/  FFMA R8, R20, R8, R13 ;  /* 0x0000000814087223 */ /* 0x000fe2000000000d */
[----:B------:R-:W-:-:S04]  /*0c40*/  FSEL R6, R3, R0, P0 ;  /* 0x0000000003067208 */ /* 0x000fc80000000000 */
[----:B------:R-:W2:Y:S01]  /*0c50*/  SHFL.BFLY PT, R13, R8, 0x8, 0x1f ;  /* 0x0d001f00080d7f89 */ /* 0x000ea200000e0000 */
[----:B------:R-:W-:Y:S01]  /*0c60*/  FADD R3, R4, R4 ;  /* 0x0000000404037221 */ /* 0x000fe20000000000 */
[----:B------:R-:W-:Y:S01]  /*0c70*/  @!P3 FMUL R6, R6, 16777216 ;  /* 0x4b8000000606b820 */ /* 0x000fe20000400000 */
[----:B------:R-:W-:-:S03]  /*0c80*/  FSETP.NEU.AND P2, PT, R4, RZ, PT ;  /* 0x000000ff0400720b */ /* 0x000fc60003f4d000 */
[----:B------:R-:W-:Y:S01]  /*0c90*/  FSETP.GEU.AND P3, PT, |R3|, 1.175494350822287508e-38, PT ;  /* 0x008000000300780b */ /* 0x000fe20003f6e200 */
[----:B-1----:R-:W-:Y:S01]  /*0ca0*/  FMUL R19, R21, R6 ;  /* 0x0000000615137220 */ /* 0x002fe20000400000 */
[C---:B------:R-:W-:Y:S01]  /*0cb0*/  FMUL R6, R3.reuse, 0.25 ;  /* 0x3e80000003067820 */ /* 0x040fe20000400000 */
[----:B------:R-:W-:-:S03]  /*0cc0*/  FSETP.GT.AND P0, PT, |R3|, 8.50705917302346158658e+37, PT ;  /* 0x7e8000000300780b */ /* 0x000fc60003f04200 */
[----:B------:R-:W-:Y:S01]  /*0cd0*/  FSEL R19, R19, RZ, P2 ;  /* 0x000000ff13137208 */ /* 0x000fe20001000000 */
[----:B0-----:R-:W-:Y:S01]  /*0ce0*/  FADD R5, -R2, R5 ;  /* 0x0000000502057221 */ /* 0x001fe20000000100 */
[----:B------:R-:W-:-:S03]  /*0cf0*/  FSEL R20, R6, R3, P0 ;  /* 0x0000000306147208 */ /* 0x000fc60000000000 */
[C---:B------:R-:W-:Y:S01]  /*0d00*/  FFMA R2, R5.reuse, R19, R2 ;  /* 0x0000001305027223 */ /* 0x040fe20000000002 */
[----:B------:R-:W-:Y:S01]  /*0d10*/  FMUL R5, R5, R5 ;  /* 0x0000000505057220 */ /* 0x000fe20000400000 */
[----:B------:R-:W-:Y:S01]  /*0d20*/  @!P3 FMUL R20, R20, 16777216 ;  /* 0x4b8000001414b820 */ /* 0x000fe20000400000 */
[----:B--2---:R-:W-:Y:S02]  /*0d30*/  FADD R8, R8, R13 ;  /* 0x0000000d08087221 */ /* 0x004fe40000000000 */
[----:B------:R-:W-:Y:S01]  /*0d40*/  FMUL R5, R0, R5 ;  /* 0x0000000500057220 */ /* 0x000fe20000400000 */
[----:B------:R-:W0:Y:S02]  /*0d50*/  SHFL.BFLY PT, R13, R2, 0x4, 0x1f ;  /* 0x0c801f00020d7f89 */ /* 0x000e2400000e0000 */
[----:B------:R-:W1:Y:S01]  /*0d60*/  MUFU.RCP R20, R20 ;  /* 0x0000001400147308 */ /* 0x000e620000001000 */
[----:B------:R-:W-:Y:S01]  /*0d70*/  FFMA R8, R19, R5, R8 ;  /* 0x0000000513087223 */ /* 0x000fe20000000008 */
[----:B------:R-:W-:-:S04]  /*0d80*/  FSEL R9, R9, R4, P0 ;  /* 0x0000000409097208 */ /* 0x000fc80000000000 */
[----:B------:R-:W2:Y:S01]  /*0d90*/  SHFL.BFLY PT, R19, R8, 0x4, 0x1f ;  /* 0x0c801f0008137f89 */ /* 0x000ea200000e0000 */
[----:B------:R-:W-:Y:S01]  /*0da0*/  @!P3 FMUL R9, R9, 16777216 ;  /* 0x4b8000000909b820 */ /* 0x000fe20000400000 */
[C---:B------:R-:W-:Y:S01]  /*0db0*/  FADD R0, R3.reuse, R3 ;  /* 0x0000000303007221 */ /* 0x040fe20000000000 */
[----:B------:R-:W-:Y:S02]  /*0dc0*/  FSETP.NEU.AND P0, PT, R3, RZ, PT ;  /* 0x000000ff0300720b */ /* 0x000fe40003f0d000 */
[----:B-1----:R-:W-:Y:S02]  /*0dd0*/  FMUL R9, R20, R9 ;  /* 0x0000000914097220 */ /* 0x002fe40000400000 */
[C---:B------:R-:W-:Y:S01]  /*0de0*/  FSETP.GEU.AND P2, PT, |R0|.reuse, 1.175494350822287508e-38, PT ;  /* 0x008000000000780b */ /* 0x040fe20003f4e200 */
[----:B------:R-:W-:Y:S02]  /*0df0*/  FMUL R5, R0, 0.25 ;  /* 0x3e80000000057820 */ /* 0x000fe40000400000 */
[----:B------:R-:W-:Y:S01]  /*0e00*/  FSEL R9, R9, RZ, P0 ;  /* 0x000000ff09097208 */ /* 0x000fe20000000000 */
[----:B0-----:R-:W-:Y:S01]  /*0e10*/  FADD R13, -R2, R13 ;  /* 0x0000000d020d7221 */ /* 0x001fe20000000100 */
[----:B------:R-:W-:-:S03]  /*0e20*/  FSETP.GT.AND P0, PT, |R0|, 8.50705917302346158658e+37, PT ;  /* 0x7e8000000000780b */ /* 0x000fc60003f04200 */
[C---:B------:R-:W-:Y:S01]  /*0e30*/  FFMA R2, R13.reuse, R9, R2 ;  /* 0x000000090d027223 */ /* 0x040fe20000000002 */
[----:B------:R-:W-:Y:S01]  /*0e40*/  FMUL R13, R13, R13 ;  /* 0x0000000d0d0d7220 */ /* 0x000fe20000400000 */
[----:B------:R-:W-:Y:S01]  /*0e50*/  FSEL R20, R5, R0, P0 ;  /* 0x0000000005147208 */ /* 0x000fe20000000000 */
[----:B--2---:R-:W-:Y:S02]  /*0e60*/  FADD R8, R8, R19 ;  /* 0x0000001308087221 */ /* 0x004fe40000000000 */
[----:B------:R-:W-:Y:S01]  /*0e70*/  FMUL R13, R4, R13 ;  /* 0x0000000d040d7220 */ /* 0x000fe20000400000 */
[----:B------:R-:W0:Y:S01]  /*0e80*/  SHFL.BFLY PT, R19, R2, 0x2, 0x1f ;  /* 0x0c401f0002137f89 */ /* 0x000e2200000e0000 */
[----:B------:R-:W-:Y:S02]  /*0e90*/  @!P2 FMUL R20, R20, 16777216 ;  /* 0x4b8000001414a820 */ /* 0x000fe40000400000 */
[----:B------:R-:W-:-:S04]  /*0ea0*/  FFMA R8, R9, R13, R8 ;  /* 0x0000000d09087223 */ /* 0x000fc80000000008 */
[----:B------:R-:W1:Y:S01]  /*0eb0*/  MUFU.RCP R20, R20 ;  /* 0x0000001400147308 */ /* 0x000e620000001000 */
[----:B------:R-:W2:Y:S01]  /*0ec0*/  SHFL.BFLY PT, R9, R8, 0x2, 0x1f ;  /* 0x0c401f0008097f89 */ /* 0x000ea200000e0000 */
[----:B------:R-:W-:-:S05]  /*0ed0*/  FSEL R13, R6, R3, P0 ;  /* 0x00000003060d7208 */ /* 0x000fca0000000000 */
[----:B------:R-:W-:Y:S01]  /*0ee0*/  @!P2 FMUL R13, R13, 16777216 ;  /* 0x4b8000000d0da820 */ /* 0x000fe20000400000 */
[C---:B------:R-:W-:Y:S01]  /*0ef0*/  FSETP.NEU.AND P0, PT, R0.reuse, RZ, PT ;  /* 0x000000ff0000720b */ /* 0x040fe20003f0d000 */
[----:B------:R-:W-:Y:S02]  /*0f00*/  FADD R4, R0, R0 ;  /* 0x0000000000047221 */ /* 0x000fe40000000000 */
[----:B-1----:R-:W-:Y:S01]  /*0f10*/  FMUL R13, R20, R13 ;  /* 0x0000000d140d7220 */ /* 0x002fe20000400000 */
[----:B0-----:R-:W-:Y:S02]  /*0f20*/  FADD R19, -R2, R19 ;  /* 0x0000001302137221 */ /* 0x001fe40000000100 */
[C---:B------:R-:W-:Y:S02]  /*0f30*/  FSETP.GEU.AND P2, PT, |R4|.reuse, 1.175494350822287508e-38, PT ;  /* 0x008000000400780b */ /* 0x040fe40003f4e200 */
[----:B------:R-:W-:Y:S01]  /*0f40*/  FSEL R13, R13, RZ, P0 ;  /* 0x000000ff0d0d7208 */ /* 0x000fe20000000000 */
[----:B------:R-:W-:Y:S01]  /*0f50*/  FMUL R22, R19, R19 ;  /* 0x0000001313167220 */ /* 0x000fe20000400000 */
[----:B------:R-:W-:-:S03]  /*0f60*/  FSETP.GT.AND P0, PT, |R4|, 8.50705917302346158658e+37, PT ;  /* 0x7e8000000400780b */ /* 0x000fc60003f04200 */
[----:B------:R-:W-:Y:S01]  /*0f70*/  FMUL R22, R3, R22 ;  /* 0x0000001603167220 */ /* 0x000fe20000400000 */
[----:B--2---:R-:W-:Y:S01]  /*0f80*/  FADD R6, R8, R9 ;  /* 0x0000000908067221 */ /* 0x004fe20000000000 */
[----:B------:R-:W-:Y:S01]  /*0f90*/  FMUL R3, R4, 0.25 ;  /* 0x3e80000004037820 */ /* 0x000fe20000400000 */
[----:B------:R-:W-:Y:S02]  /*0fa0*/  FFMA R2, R19, R13, R2 ;  /* 0x0000000d13027223 */ /* 0x000fe40000000002 */
[----:B------:R-:W-:Y:S02]  /*0fb0*/  FFMA R6, R13, R22, R6 ;  /* 0x000000160d067223 */ /* 0x000fe40000000006 */
[----:B------:R-:W-:Y:S02]  /*0fc0*/  FSEL R8, R3, R4, P0 ;  /* 0x0000000403087208 */ /* 0x000fe40000000000 */
[----:B------:R-:W0:Y:S04]  /*0fd0*/  SHFL.BFLY PT, R3, R2, 0x1, 0x1f ;  /* 0x0c201f0002037f89 */ /* 0x000e2800000e0000 */
[----:B------:R-:W1:Y:S01]  /*0fe0*/  SHFL.BFLY PT, R9, R6, 0x1, 0x1f ;  /* 0x0c201f0006097f89 */ /* 0x000e6200000e0000 */
[----:B------:R-:W-:-:S06]  /*0ff0*/  @!P2 FMUL R8, R8, 16777216 ;  /* 0x4b8000000808a820 */ /* 0x000fcc0000400000 */
[----:B------:R-:W2:Y:S01]  /*1000*/  MUFU.RCP R8, R8 ;  /* 0x0000000800087308 */ /* 0x000ea20000001000 */
[----:B------:R-:W-:-:S05]  /*1010*/  FSEL R5, R5, R0, P0 ;  /* 0x0000000005057208 */ /* 0x000fca0000000000 */
[----:B------:R-:W-:Y:S01]  /*1020*/  @!P2 FMUL R5, R5, 16777216 ;  /* 0x4b8000000505a820 */ /* 0x000fe20000400000 */
[----:B------:R-:W-:Y:S02]  /*1030*/  FSETP.NEU.AND P0, PT, R4, RZ, PT ;  /* 0x000000ff0400720b */ /* 0x000fe40003f0d000 */
[----:B------:R-:W-:Y:S01]  /*1040*/  LOP3.LUT P2, RZ, R14, 0x1f, RZ, 0xc0, !PT ;  /* 0x0000001f0eff7812 */ /* 0x000fe2000784c0ff */
[----:B0-----:R-:W-:Y:S01]  /*1050*/  FADD R3, -R2, R3 ;  /* 0x0000000302037221 */ /* 0x001fe20000000100 */
[----:B--2---:R-:W-:Y:S01]  /*1060*/  FMUL R5, R8, R5 ;  /* 0x0000000508057220 */ /* 0x004fe20000400000 */
[----:B-1----:R-:W-:Y:S02]  /*1070*/  FADD R20, R6, R9 ;  /* 0x0000000906147221 */ /* 0x002fe40000000000 */
[----:B------:R-:W-:Y:S01]  /*1080*/  FMUL R9, R3, R3 ;  /* 0x0000000303097220 */ /* 0x000fe20000400000 */
[----:B------:R-:W-:Y:S02]  /*1090*/  SHF.R.U32.HI R6, RZ, 0x3, R14 ;  /* 0x00000003ff067819 */ /* 0x000fe4000001160e */
[----:B------:R-:W-:Y:S01]  /*10a0*/  FSEL R5, R5, RZ, P0 ;  /* 0x000000ff05057208 */ /* 0x000fe20000000000 */
[----:B------:R-:W-:Y:S01]  /*10b0*/  FMUL R9, R0, R9 ;  /* 0x0000000900097220 */ /* 0x000fe20000400000 */
[----:B------:R-:W-:-:S02]  /*10c0*/  LOP3.LUT R13, R6, 0x3c, RZ, 0xc0, !PT ;  /* 0x0000003c060d7812 */ /* 0x000fc400078ec0ff */
[----:B------:R-:W-:Y:S01]  /*10d0*/  F2FP.BF16.F32.PACK_AB R7, R12, R7 ;  /* 0x000000070c07723e */ /* 0x000fe200000010ff */
[----:B------:R-:W-:Y:S01]  /*10e0*/  FFMA R8, R3, R5, R2 ;  /* 0x0000000503087223 */ /* 0x000fe20000000002 */
[----:B------:R-:W-:Y:S01]  /*10f0*/  FFMA R20, R5, R9, R20 ;  /* 0x0000000905147223 */ /* 0x000fe20000000014 */
[----:B------:R-:W-:Y:S04]  /*1100*/  @!P2 STS [R13+UR4+0x80], R4 ;  /* 0x000080040d00a988 */ /* 0x000fe80008000804 */
[----:B------:R-:W-:Y:S04]  /*1110*/  @!P1 STG.E desc[UR6][R10.64], R7 ;  /* 0x000000070a009986 */ /* 0x000fe8000c101906 */
[----:B------:R-:W-:Y:S04]  /*1120*/  @!P2 STS [R13+UR4], R8 ;  /* 0x000000080d00a988 */ /* 0x000fe80008000804 */
[----:B------:R-:W-:Y:S01]  /*1130*/  @!P2 STS [R13+UR4+0x40], R20 ;  /* 0x000040140d00a988 */ /* 0x000fe20008000804 */
[----:B------:R-:W-:Y:S01]  /*1140*/  BAR.SYNC.DEFER_BLOCKING 0x0 ;  /* 0x0000000000007b1d */ /* 0x000fe20000010000 */
[----:B------:R-:W-:-:S02]  /*1150*/  ISETP.GE.AND P3, PT, R14, 0x10, PT ;  /* 0x000000100e00780c */ /* 0x000fc40003f66270 */
[----:B------:R-:W-:-:S11]  /*1160*/  LEA R0, R14, UR4, 0x2 ;  /* 0x000000040e007c11 */ /* 0x000fd6000f8e10ff */
[----:B------:R-:W0:Y:S04]  /*1170*/  @!P3 LDS R17, [R0+0x80] ;  /* 0x000080000011b984 */ /* 0x000e280000000800 */
[----:B------:R-:W1:Y:S04]  /*1180*/  @!P3 LDS R16, [R0] ;  /* 0x000000000010b984 */ /* 0x000e680000000800 */
[----:B------:R-:W-:Y:S04]  /*1190*/  @!P3 LDS R18, [R0+0x40] ;  /* 0x000040000012b984 */ /* 0x000fe80000000800 */
[----:B0-----:R-:W0:Y:S04]  /*11a0*/  SHFL.BFLY PT, R6, R17, 0x8, 0x1f ;  /* 0x0d001f0011067f89 */ /* 0x001e2800000e0000 */
[----:B-1----:R-:W-:Y:S01]  /*11b0*/  SHFL.BFLY PT, R7, R16, 0x8, 0x1f ;  /* 0x0d001f0010077f89 */ /* 0x002fe200000e0000 */
[----:B0-----:R-:W-:-:S05]  /*11c0*/  FADD R2, R17, R6 ;  /* 0x0000000611027221 */ /* 0x001fca0000000000 */
[C---:B------:R-:W-:Y:S01]  /*11d0*/  FSETP.GEU.AND P2, PT, |R2|.reuse, 1.175494350822287508e-38, PT ;  /* 0x008000000200780b */ /* 0x040fe20003f4e200 */
[C---:B------:R-:W-:Y:S01]  /*11e0*/  FMUL R3, R2.reuse, 0.25 ;  /* 0x3e80000002037820 */ /* 0x040fe20000400000 */
[----:B------:R-:W0:Y:S01]  /*11f0*/  SHFL.BFLY PT, R5, R2, 0x4, 0x1f ;  /* 0x0c801f0002057f89 */ /* 0x000e2200000e0000 */
[----:B------:R-:W-:-:S04]  /*1200*/  FSETP.GT.AND P0, PT, |R2|, 8.50705917302346158658e+37, PT ;  /* 0x7e8000000200780b */ /* 0x000fc80003f04200 */
[----:B------:R-:W-:-:S06]  /*1210*/  FSEL R4, R3, R2, P0 ;  /* 0x0000000203047208 */ /* 0x000fcc0000000000 */
[----:B------:R-:W-:-:S04]  /*1220*/  @!P2 FMUL R4, R4, 16777216 ;  /* 0x4b8000000404a820 */ /* 0x000fc80000400000 */
[----:B------:R-:W1:Y:S01]  /*1230*/  MUFU.RCP R11, R4 ;  /* 0x00000004000b7308 */ /* 0x000e620000001000 */
[----:B------:R-:W2:Y:S01]  /*1240*/  SHFL.BFLY PT, R9, R18, 0x8, 0x1f ;  /* 0x0d001f0012097f89 */ /* 0x000ea200000e0000 */
[----:B------:R-:W-:-:S04]  /*1250*/  @P0 FMUL R6, R6, 0.25 ;  /* 0x3e80000006060820 */ /* 0x000fc80000400000 */
[----:B------:R-:W-:Y:S01]  /*1260*/  @!P2 FMUL R6, R6, 16777216 ;  /* 0x4b8000000606a820 */ /* 0x000fe20000400000 */
[C---:B0-----:R-:W-:Y:S01]  /*1270*/  FADD R3, R2.reuse, R5 ;  /* 0x0000000502037221 */ /* 0x041fe20000000000 */
[----:B------:R-:W-:-:S04]  /*1280*/  FSETP.NEU.AND P2, PT, R2, RZ, PT ;  /* 0x000000ff0200720b */ /* 0x000fc80003f4d000 */
[----:B------:R-:W-:Y:S01]  /*1290*/  FSETP.GEU.AND P3, PT, |R3|, 1.175494350822287508e-38, PT ;  /* 0x008000000300780b */ /* 0x000fe20003f6e200 */
[----:B-1----:R-:W-:Y:S01]  /*12a0*/  FMUL R11, R11, R6 ;  /* 0x000000060b0b7220 */ /* 0x002fe20000400000 */
[C---:B------:R-:W-:Y:S01]  /*12b0*/  FMUL R8, R3.reuse, 0.25 ;  /* 0x3e80000003087820 */ /* 0x040fe20000400000 */
[----:B------:R-:W-:Y:S01]  /*12c0*/  FSETP.GT.AND P0, PT, |R3|, 8.50705917302346158658e+37, PT ;  /* 0x7e8000000300780b */ /* 0x000fe20003f04200 */
[----:B------:R-:W-:Y:S01]  /*12d0*/  FADD R7, -R16, R7 ;  /* 0x0000000710077221 */ /* 0x000fe20000000100 */
[----:B------:R-:W0:Y:S01]  /*12e0*/  SHFL.BFLY PT, R4, R3, 0x2, 0x1f ;  /* 0x0c401f0003047f89 */ /* 0x000e2200000e0000 */
[----:B------:R-:W-:Y:S02]  /*12f0*/  FSEL R11, R11, RZ, P2 ;  /* 0x000000ff0b0b7208 */ /* 0x000fe40001000000 */
[----:B------:R-:W-:Y:S01]  /*1300*/  FSEL R10, R8, R3, P0 ;  /* 0x00000003080a7208 */ /* 0x000fe20000000000 */
[C---:B------:R-:W-:Y:S02]  /*1310*/  FMUL R6, R7.reuse, R7 ;  /* 0x0000000707067220 */ /* 0x040fe40000400000 */
[----:B------:R-:W-:-:S02]  /*1320*/  FFMA R7, R7, R11, R16 ;  /* 0x0000000b07077223 */ /* 0x000fc40000000010 */
[----:B------:R-:W-:Y:S01]  /*1330*/  @!P3 FMUL R10, R10, 16777216 ;  /* 0x4b8000000a0ab820 */ /* 0x000fe20000400000 */
[----:B--2---:R-:W-:Y:S01]  /*1340*/  FADD R18, R18, R9 ;  /* 0x0000000912127221 */ /* 0x004fe20000000000 */
[----:B------:R-:W-:Y:S01]  /*1350*/  FMUL R6, R17, R6 ;  /* 0x0000000611067220 */ /* 0x000fe20000400000 */
[----:B------:R-:W1:Y:S03]  /*1360*/  SHFL.BFLY PT, R8, R7, 0x4, 0x1f ;  /* 0x0c801f0007087f89 */ /* 0x000e6600000e0000 */
[----:B------:R-:W-:Y:S01]  /*1370*/  FFMA R18, R11, R6, R18 ;  /* 0x000000060b127223 */ /* 0x000fe20000000012 */
[----:B------:R-:W2:Y:S01]  /*1380*/  MUFU.RCP R10, R10 ;  /* 0x0000000a000a7308 */ /* 0x000ea20000001000 */
[----:B------:R-:W-:-:S03]  /*1390*/  @P0 FMUL R5, R5, 0.25 ;  /* 0x3e80000005050820 */ /* 0x000fc60000400000 */
[----:B------:R-:W3:Y:S01]  /*13a0*/  SHFL.BFLY PT, R9, R18, 0x4, 0x1f ;  /* 0x0c801f0012097f89 */ /* 0x000ee200000e0000 */
[----:B------:R-:W-:Y:S01]  /*13b0*/  @!P3 FMUL R5, R5, 16777216 ;  /* 0x4b8000000505b820 */ /* 0x000fe20000400000 */
[C---:B0-----:R-:W-:Y:S01]  /*13c0*/  FADD R6, R3.reuse, R4 ;  /* 0x0000000403067221 */ /* 0x041fe20000000000 */
[----:B------:R-:W-:-:S04]  /*13d0*/  FSETP.NEU.AND P2, PT, R3, RZ, PT ;  /* 0x000000ff0300720b */ /* 0x000fc80003f4d000 */
[----:B------:R-:W-:Y:S01]  /*13e0*/  FSETP.GEU.AND P3, PT, |R6|, 1.175494350822287508e-38, PT ;  /* 0x008000000600780b */ /* 0x000fe20003f6e200 */
[----:B--2---:R-:W-:Y:S01]  /*13f0*/  FMUL R5, R10, R5 ;  /* 0x000000050a057220 */ /* 0x004fe20000400000 */
[C---:B------:R-:W-:Y:S01]  /*1400*/  FMUL R13, R6.reuse, 0.25 ;  /* 0x3e800000060d7820 */ /* 0x040fe20000400000 */
[----:B------:R-:W-:-:S03]  /*1410*/  FSETP.GT.AND P0, PT, |R6|, 8.50705917302346158658e+37, PT ;  /* 0x7e8000000600780b */ /* 0x000fc60003f04200 */
[----:B------:R-:W-:Y:S01]  /*1420*/  FSEL R11, R5, RZ, P2 ;  /* 0x000000ff050b7208 */ /* 0x000fe20001000000 */
[----:B-1----:R-:W-:Y:S01]  /*1430*/  FADD R8, -R7, R8 ;  /* 0x0000000807087221 */ /* 0x002fe20000000100 */
[----:B------:R-:W-:Y:S01]  /*1440*/  FSEL R10, R13, R6, P0 ;  /* 0x000000060d0a7208 */ /* 0x000fe20000000000 */
[----:B------:R-:W0:Y:S02]  /*1450*/  SHFL.BFLY PT, R5, R6, 0x1, 0x1f ;  /* 0x0c201f0006057f89 */ /* 0x000e2400000e0000 */
[C---:B------:R-:W-:Y:S01]  /*1460*/  FMUL R13, R8.reuse, R8 ;  /* 0x00000008080d7220 */ /* 0x040fe20000400000 */
[----:B------:R-:W-:Y:S01]  /*1470*/  FFMA R8, R8, R11, R7 ;  /* 0x0000000b08087223 */ /* 0x000fe20000000007 */
[----:B------:R-:W-:Y:S01]  /*1480*/  @!P3 FMUL R10, R10, 16777216 ;  /* 0x4b8000000a0ab820 */ /* 0x000fe20000400000 */
[----:B---3--:R-:W-:Y:S01]  /*1490*/  FADD R18, R18, R9 ;  /* 0x0000000912127221 */ /* 0x008fe20000000000 */
[----:B------:R-:W-:Y:S02]  /*14a0*/  FMUL R13, R2, R13 ;  /* 0x0000000d020d7220 */ /* 0x000fe40000400000 */
[----:B------:R-:W1:Y:S01]  /*14b0*/  SHFL.BFLY PT, R9, R8, 0x2, 0x1f ;  /* 0x0c401f0008097f89 */ /* 0x000e6200000e0000 */
[----:B------:R-:W2:Y:S01]  /*14c0*/  MUFU.RCP R7, R10 ;  /* 0x0000000a00077308 */ /* 0x000ea20000001000 */
[----:B------:R-:W-:Y:S01]  /*14d0*/  FFMA R13, R11, R13, R18 ;  /* 0x0000000d0b0d7223 */ /* 0x000fe20000000012 */
[----:B------:R-:W-:-:S04]  /*14e0*/  @P0 FMUL R4, R4, 0.25 ;  /* 0x3e80000004040820 */ /* 0x000fc80000400000 */
[----:B------:R-:W3:Y:S01]  /*14f0*/  SHFL.BFLY PT, R2, R13, 0x2, 0x1f ;  /* 0x0c401f000d027f89 */ /* 0x000ee200000e0000 */
[----:B------:R-:W-:Y:S01]  /*1500*/  @!P3 FMUL R4, R4, 16777216 ;  /* 0x4b8000000404b820 */ /* 0x000fe20000400000 */
[----:B------:R-:W-:-:S03]  /*1510*/  FSETP.NEU.AND P0, PT, R6, RZ, PT ;  /* 0x000000ff0600720b */ /* 0x000fc60003f0d000 */
[----:B--2---:R-:W-:Y:S01]  /*1520*/  FMUL R4, R7, R4 ;  /* 0x0000000407047220 */ /* 0x004fe20000400000 */
[----:B0-----:R-:W-:-:S04]  /*1530*/  FADD R7, R6, R5 ;  /* 0x0000000506077221 */ /* 0x001fc80000000000 */
[----:B------:R-:W-:Y:S02]  /*1540*/  FSEL R4, R4, RZ, P0 ;  /* 0x000000ff04047208 */ /* 0x000fe40000000000 */
[C---:B------:R-:W-:Y:S01]  /*1550*/  FSETP.GEU.AND P2, PT, |R7|.reuse, 1.175494350822287508e-38, PT ;  /* 0x008000000700780b */ /* 0x040fe20003f4e200 */
[----:B-1----:R-:W-:Y:S01]  /*1560*/  FADD R9, -R8, R9 ;  /* 0x0000000908097221 */ /* 0x002fe20000000100 */
[C---:B------:R-:W-:Y:S01]  /*1570*/  FMUL R12, R7.reuse, 0.25 ;  /* 0x3e800000070c7820 */ /* 0x040fe20000400000 */
[----:B------:R-:W-:Y:S02]  /*1580*/  FSETP.GT.AND P0, PT, |R7|, 8.50705917302346158658e+37, PT ;  /* 0x7e8000000700780b */ /* 0x000fe40003f04200 */
[C---:B------:R-:W-:Y:S01]  /*1590*/  FFMA R8, R9.reuse, R4, R8 ;  /* 0x0000000409087223 */ /* 0x040fe20000000008 */
[----:B------:R-:W-:Y:S01]  /*15a0*/  FMUL R10, R9, R9 ;  /* 0x00000009090a7220 */ /* 0x000fe20000400000 */
[----:B------:R-:W-:Y:S01]  /*15b0*/  FSEL R12, R12, R7, P0 ;  /* 0x000000070c0c7208 */ /* 0x000fe20000000000 */
[----:B---3--:R-:W-:-:S02]  /*15c0*/  FADD R13, R13, R2 ;  /* 0x000000020d0d7221 */ /* 0x008fc40000000000 */
[----:B------:R-:W-:Y:S02]  /*15d0*/  FMUL R10, R3, R10 ;  /* 0x0000000a030a7220 */ /* 0x000fe40000400000 */
[----:B------:R-:W0:Y:S02]  /*15e0*/  SHFL.BFLY PT, R3, R8, 0x1, 0x1f ;  /* 0x0c201f0008037f89 */ /* 0x000e2400000e0000 */
[----:B------:R-:W-:Y:S01]  /*15f0*/  FFMA R10, R4, R10, R13 ;  /* 0x0000000a040a7223 */ /* 0x000fe2000000000d */
[----:B------:R-:W-:-:S04]  /*1600*/  @!P2 FMUL R12, R12, 16777216 ;  /* 0x4b8000000c0ca820 */ /* 0x000fc80000400000 */
[----:B------:R-:W1:Y:S02]  /*1610*/  SHFL.BFLY PT, R9, R10, 0x1, 0x1f ;  /* 0x0c201f000a097f89 */ /* 0x000e6400000e0000 */
[----:B------:R-:W2:Y:S01]  /*1620*/  MUFU.RCP R12, R12 ;  /* 0x0000000c000c7308 */ /* 0x000ea20000001000 */
[----:B------:R-:W-:Y:S01]  /*1630*/  @P0 FMUL R5, R5, 0.25 ;  /* 0x3e80000005050820 */ /* 0x000fe20000400000 */
[----:B------:R-:W-:-:S03]  /*1640*/  LOP3.LUT P0, RZ, R14, 0xf, RZ, 0xc0, !PT ;  /* 0x0000000f0eff7812 */ /* 0x000fc6000780c0ff */
[----:B------:R-:W-:Y:S01]  /*1650*/  @!P2 FMUL R5, R5, 16777216 ;  /* 0x4b8000000505a820 */ /* 0x000fe20000400000 */
[----:B------:R-:W-:Y:S02]  /*1660*/  FSETP.NEU.AND P2, PT, R7, RZ, PT ;  /* 0x000000ff0700720b */ /* 0x000fe40003f4d000 */
[----:B------:R-:W-:Y:S01]  /*1670*/  ISETP.LT.AND P0, PT, R14, 0x10, !P0 ;  /* 0x000000100e00780c */ /* 0x000fe20004701270 */
[----:B0-----:R-:W-:Y:S01]  /*1680*/  FADD R3, -R8, R3 ;  /* 0x0000000308037221 */ /* 0x001fe20000000100 */
[----:B--2---:R-:W-:-:S03]  /*1690*/  FMUL R5, R12, R5 ;  /* 0x000000050c057220 */ /* 0x004fc60000400000 */
[----:B------:R-:W-:Y:S02]  /*16a0*/  FMUL R11, R3, R3 ;  /* 0x00000003030b7220 */ /* 0x000fe40000400000 */
[----:B------:R-:W-:Y:S01]  /*16b0*/  FSEL R5, R5, RZ, P2 ;  /* 0x000000ff05057208 */ /* 0x000fe20001000000 */
[----:B-1----:R-:W-:Y:S01]  /*16c0*/  FADD R10, R10, R9 ;  /* 0x000000090a0a7221 */ /* 0x002fe20000000000 */
[----:B------:R-:W-:-:S03]  /*16d0*/  FMUL R11, R6, R11 ;  /* 0x0000000b060b7220 */ /* 0x000fc60000400000 */
[----:B------:R-:W-:Y:S01]  /*16e0*/  FFMA R13, R3, R5, R8 ;  /* 0x00000005030d7223 */ /* 0x000fe20000000008 */
[----:B------:R-:W-:Y:S01]  /*16f0*/  FFMA R17, R5, R11, R10 ;  /* 0x0000000b05117223 */ /* 0x000fe2000000000a */
[----:B------:R0:W-:Y:S01]  /*1700*/  @P0 STS [R0+0x80], R7 ;  /* 0x0000800700000388 */ /* 0x0001e20000000800 */
[----:B------:R-:W1:Y:S03]  /*1710*/  LDC.64 R8, c[0x0][0x240] ;  /* 0x00009000ff087b82 */ /* 0x000e660000000a00 */
[----:B------:R-:W-:Y:S04]  /*1720*/  @P0 STS [R0], R13 ;  /* 0x0000000d00000388 */ /* 0x000fe80000000800 */
[----:B------:R-:W-:Y:S01]  /*1730*/  @P0 STS [R0+0x40], R17 ;  /* 0x0000401100000388 */ /* 0x000fe20000000800 */
[----:B------:R-:W2:Y:S08]  /*1740*/  LDC.64 R10, c[0x0][0x238] ;  /* 0x00008e00ff0a7b82 */ /* 0x000eb00000000a00 */
[----:B------:R-:W-:Y:S08]  /*1750*/  BAR.SYNC.DEFER_BLOCKING 0x0 ;  /* 0x0000000000007b1d */ /* 0x000ff00000010000 */
[----:B------:R-:W3:Y:S08]  /*1760*/  LDC.64 R2, c[0x0][0x210] ;  /* 0x00008400ff027b82 */ /* 0x000ef00000000a00 */
[----:B------:R-:W3:Y:S01]  /*1770*/  LDC.64 R4, c[0x0][0x248] ;  /* 0x00009200ff047b82 */ /* 0x000ee20000000a00 */
[----:B------:R-:W4:Y:S04]  /*1780*/  LDS R12, [UR4+0x40] ;  /* 0x00004004ff0c7984 */ /* 0x000f280008000800 */
[----:B------:R-:W3:Y:S01]  /*1790*/  LDS R6, [UR4] ;  /* 0x00000004ff067984 */ /* 0x000ee20008000800 */
[----:B------:R-:W-:-:S02]  /*17a0*/  MOV R19, 0x39aaaaab ;  /* 0x39aaaaab00137802 */ /* 0x000fc40000000f00 */
[----:B0-----:R-:W-:-:S05]  /*17b0*/  LOP3.LUT R7, R14, 0x1ff, RZ, 0xc0, !PT ;  /* 0x000001ff0e077812 */ /* 0x001fca00078ec0ff */
[----:B-1----:R-:W-:-:S04]  /*17c0*/  IMAD.WIDE.U32 R8, R7, 0x4, R8 ;  /* 0x0000000407087825 */ /* 0x002fc800078e0008 */
[----:B--2---:R-:W-:-:S04]  /*17d0*/  IMAD.WIDE.U32 R10, R7, 0x4, R10 ;  /* 0x00000004070a7825 */ /* 0x004fc800078e000a */
[----:B----4-:R-:W-:-:S04]  /*17e0*/  FFMA R12, R12, R19, 9.9999999747524270788e-07 ;  /* 0x358637bd0c0c7423 */ /* 0x010fc80000000013 */
[----:B------:R0:W1:Y:S02]  /*17f0*/  MUFU.RSQ R0, R12 ;  /* 0x0000000c00007308 */ /* 0x0000640000001400 */
[----:B0--3--:R-:W-:-:S07]  /*1800*/  MOV R12, 0xfffffc00 ;  /* 0xfffffc00000c7802 */ /* 0x009fce0000000f00 */
.L_x_0:
[----:B------:R-:W-:Y:S01]  /*1810*/  IADD3 R12, R12, 0x400, RZ ;  /* 0x000004000c0c7810 */ /* 0x000fe20007ffe0ff */
[----:B0-----:R-:W2:Y:S03]  /*1820*/  LDG.E.EL R19, desc[UR6][R8.64+0x1800] ;  /* 0x0018000608137981 */ /* 0x001ea6000c2e1900 */
[----:B------:R-:W-:Y:S01]  /*1830*/  IADD3 R7, R15, R12, RZ ;  /* 0x0000000c0f077210 */ /* 0x000fe20007ffe0ff */
[----:B------:R-:W3:Y:S01]  /*1840*/  LDG.E.EL R14, desc[UR6][R10.64+0x1800] ;  /* 0x001800060a0e7981 */ /* 0x000ee2000c2e1900 */
[----:B------:R-:W-:-:S03]  /*1850*/  MOV R18, RZ ;  /* 0x000000ff00127202 */ /* 0x000fc60000000f00 */
[----:B------:R-:W-:Y:S01]  /*1860*/  IMAD.WIDE R16, R7, 0x2, R2 ;  /* 0x0000000207107825 */ /* 0x000fe200078e0202 */
[----:B------:R0:W4:Y:S04]  /*1870*/  LDG.E.EL R22, desc[UR6][R10.64] ;  /* 0x000000060a167981 */ /* 0x000128000c2e1900 */
[----:B------:R-:W5:Y:S04]  /*1880*/  @!P1 LDG.E.EF R18, desc[UR6][R16.64] ;  /* 0x0000000610129981 */ /* 0x000f68000c0e1900 */
[----:B------:R0:W4:Y:S01]  /*1890*/  LDG.E.EL R24, desc[UR6][R8.64] ;  /* 0x0000000608187981 */ /* 0x000122000c2e1900 */
[----:B------:R-:W-:-:S02]  /*18a0*/  ISETP.GE.U32.AND P3, PT, R12, 0x800, PT ;  /* 0x000008000c00780c */ /* 0x000fc40003f66070 */
[----:B0-----:R-:W-:Y:S02]  /*18b0*/  IADD3 R10, P2, R10, 0x800, RZ ;  /* 0x000008000a0a7810 */ /* 0x001fe40007f5e0ff */
[----:B------:R-:W-:Y:S02]  /*18c0*/  IADD3 R8, P0, R8, 0x800, RZ ;  /* 0x0000080008087810 */ /* 0x000fe40007f1e0ff */
[----:B------:R-:W-:Y:S02]  /*18d0*/  IADD3.X R11, RZ, R11, RZ, P2, !PT ;  /* 0x0000000bff0b7210 */ /* 0x000fe400017fe4ff */
[----:B------:R-:W-:Y:S02]  /*18e0*/  IADD3.X R9, RZ, R9, RZ, P0, !PT ;  /* 0x00000009ff097210 */ /* 0x000fe400007fe4ff */
[----:B--2---:R-:W-:Y:S02]  /*18f0*/  SHF.L.U32 R20, R19, 0x10, RZ ;  /* 0x0000001013147819 */ /* 0x004fe400000006ff */
[----:B---3--:R-:W-:-:S02]  /*1900*/  PRMT R19, R14, 0x7632, R19 ;  /* 0x000076320e137816 */ /* 0x008fc40000000013 */
[----:B------:R-:W-:Y:S02]  /*1910*/  SHF.L.U32 R13, R14, 0x10, RZ ;  /* 0x000000100e0d7819 */ /* 0x000fe400000006ff */
[----:B------:R-:W-:Y:S02]  /*1920*/  PRMT R21, R19, 0x7632, R21 ;  /* 0x0000763213157816 */ /* 0x000fe40000000015 */
[----:B-----5:R-:W-:Y:S01]  /*1930*/  SEL R18, R18, RZ, !P1 ;  /* 0x000000ff12127207 */ /* 0x020fe20004800000 */
[----:B------:R-:W-:-:S03]  /*1940*/  FADD R13, R13, R20 ;  /* 0x000000140d0d7221 */ /* 0x000fc60000000000 */
[----:B------:R-:W-:Y:S02]  /*1950*/  PRMT R16, R18, 0x7632, R16 ;  /* 0x0000763212107816 */ /* 0x000fe40000000010 */
[C---:B----4-:R-:W-:Y:S02]  /*1960*/  PRMT R23, R22.reuse, 0x7632, R23 ;  /* 0x0000763216177816 */ /* 0x050fe40000000017 */
[----:B------:R-:W-:Y:S02]  /*1970*/  SHF.L.U32 R14, R22, 0x10, RZ ;  /* 0x00000010160e7819 */ /* 0x000fe400000006ff */
[----:B------:R-:W-:Y:S02]  /*1980*/  SHF.L.U32 R20, R19, 0x10, RZ ;  /* 0x0000001013147819 */ /* 0x000fe400000006ff */
[----:B------:R-:W-:Y:S02]  /*1990*/  PRMT R22, R24, 0x7632, R22 ;  /* 0x0000763218167816 */ /* 0x000fe40000000016 */
[----:B------:R-:W-:-:S02]  /*19a0*/  SHF.L.U32 R21, R21, 0x10, RZ ;  /* 0x0000001015157819 */ /* 0x000fc400000006ff */
[----:B------:R-:W-:Y:S02]  /*19b0*/  SHF.L.U32 R17, R18, 0x10, RZ ;  /* 0x0000001012117819 */ /* 0x000fe400000006ff */
[----:B------:R-:W-:Y:S02]  /*19c0*/  SHF.L.U32 R19, R16, 0x10, RZ ;  /* 0x0000001010137819 */ /* 0x000fe400000006ff */
[----:B------:R-:W-:Y:S01]  /*19d0*/  SHF.L.U32 R25, R24, 0x10, RZ ;  /* 0x0000001018197819 */ /* 0x000fe200000006ff */
[----:B------:R-:W-:Y:S01]  /*19e0*/  FADD R20, R20, R21 ;  /* 0x0000001514147221 */ /* 0x000fe20000000000 */
[----:B------:R-:W-:Y:S01]  /*19f0*/  SHF.L.U32 R23, R23, 0x10, RZ ;  /* 0x0000001017177819 */ /* 0x000fe200000006ff */
[----:B------:R-:W-:Y:S01]  /*1a00*/  FADD R17, -R6, R17 ;  /* 0x0000001106117221 */ /* 0x000fe20000000100 */
[----:B------:R-:W-:Y:S01]  /*1a10*/  SHF.L.U32 R22, R22, 0x10, RZ ;  /* 0x0000001016167819 */ /* 0x000fe200000006ff */
[----:B------:R-:W-:Y:S01]  /*1a20*/  FADD R19, -R6, R19 ;  /* 0x0000001306137221 */ /* 0x000fe20000000100 */
[----:B------:R-:W-:Y:S01]  /*1a30*/  FADD R16, R14, R25 ;  /* 0x000000190e107221 */ /* 0x000fe20000000000 */
[----:B------:R-:W-:Y:S01]  /*1a40*/  FADD R14, R13, 1 ;  /* 0x3f8000000d0e7421 */ /* 0x000fe20000000000 */
[----:B------:R-:W-:Y:S01]  /*1a50*/  FADD R20, R20, 1 ;  /* 0x3f80000014147421 */ /* 0x000fe20000000000 */
[----:B------:R-:W-:Y:S01]  /*1a60*/  FADD R22, R23, R22 ;  /* 0x0000001617167221 */ /* 0x000fe20000000000 */
[C---:B-1----:R-:W-:Y:S01]  /*1a70*/  FMUL R17, R0.reuse, R17 ;  /* 0x0000001100117220 */ /* 0x042fe20000400000 */
[----:B------:R-:W-:-:S03]  /*1a80*/  FMUL R19, R0, R19 ;  /* 0x0000001300137220 */ /* 0x000fc60000400000 */
[----:B------:R-:W-:Y:S01]  /*1a90*/  FFMA R14, R17, R14, R16 ;  /* 0x0000000e110e7223 */ /* 0x000fe20000000010 */
[----:B------:R-:W-:Y:S01]  /*1aa0*/  FFMA R19, R19, R20, R22 ;  /* 0x0000001413137223 */ /* 0x000fe20000000016 */
[----:B------:R-:W-:-:S04]  /*1ab0*/  IMAD.WIDE R16, R7, 0x2, R4 ;  /* 0x0000000207107825 */ /* 0x000fc800078e0204 */
[----:B------:R-:W-:-:S05]  /*1ac0*/  F2FP.BF16.F32.PACK_AB R19, R19, R14 ;  /* 0x0000000e1313723e */ /* 0x000fca00000010ff */
[----:B------:R0:W-:Y:S01]  /*1ad0*/  @!P1 STG.E desc[UR6][R16.64], R19 ;  /* 0x0000001310009986 */ /* 0x0001e2000c101906 */
[----:B------:R-:W-:Y:S05]  /*1ae0*/  @!P3 BRA `(.L_x_0) ;  /* 0xfffffffc0048b947 */ /* 0x000fea000383ffff */
[----:B------:R-:W-:Y:S05]  /*1af0*/  EXIT ;  /* 0x000000000000794d */ /* 0x000fea0003800000 */
.L_x_1:
[----:B------:R-:W-:-:S00]  /*1b00*/  BRA `(.L_x_1) ;  /* 0xfffffffc00fc7947 */ /* 0x000fc0000383ffff */
[----:B------:R-:W-:-:S00]  /*1b10*/  NOP ;  /* 0x0000000000007918 */ /* 0x000fc00000000000 */
        /* <DEDUP_REMOVED lines=14> */
.L_x_2:


//--------------------- .nv.global.init           --------------------------
	.section	.nv.global.init,"aw",@progbits
.nv.global.init:
	.type		_$_str,@object
	.size		_$_str,(.L_0 - _$_str)
_$_str:
        /*0000*/ 	.byte	0x5f, 0x5f, 0x43, 0x55, 0x44, 0x41, 0x5f, 0x46, 0x54, 0x5a, 0x00
.L_0:


//--------------------- .nv.shared.triton_        --------------------------
	.section	.nv.shared.triton_,"aw",@nobits
	.sectionflags	@""
	.align	16
	.zero		1024


//--------------------- .nv.constant0.triton_     --------------------------
	.section	.nv.constant0.triton_,"a",@progbits
	.sectionflags	@""
	.align	4
.nv.constant0.triton_:
	.zero		600
